//
// Generated by NVIDIA NVVM Compiler
//
// Compiler Build ID: CL-36424714
// Cuda compilation tools, release 13.0, V13.0.88
// Based on NVVM 20.0.0
//

.version 9.0
.target sm_100
.address_size 64

	// .globl	_Z7dkernelv
.extern .func  (.param .b32 func_retval0) vprintf
(
	.param .b64 vprintf_param_0,
	.param .b64 vprintf_param_1
)
;
.global .align 1 .b8 $str[17] = {72, 101, 108, 108, 111, 32, 102, 114, 111, 109, 32, 71, 80, 85, 46, 10};

.visible .entry _Z7dkernelv()
{
	.reg .b32 	%r<3>;
	.reg .b64 	%rd<3>;

	mov.u64 	%rd1, $str;
	cvta.global.u64 	%rd2, %rd1;
	{ // callseq 0, 0
	.param .b64 param0;
	st.param.b64 	[param0], %rd2;
	.param .b64 param1;
	st.param.b64 	[param1], 0;
	.param .b32 retval0;
	call.uni (retval0), 
	vprintf, 
	(
	param0, 
	param1
	);
	ld.param.b32 	%r1, [retval0];
	} // callseq 0
	ret;

}


// ===== COMPILED SASS (sm_100) =====

	.target	sm_100

	.elftype	@"ET_EXEC"


//--------------------- .note.nv.tkinfo           --------------------------
	.section	.note.nv.tkinfo,"",@"SHT_NOTE"
	.sectionflags	@"SHF_NOTE_NV_TKINFO"
	.tkinfo
        /*0018*/ 	.word	0x00000002
        /*0030*/ 	.string	""
        /*0030*/ 	.string	"ptxas"
        /*0030*/ 	.string	"Cuda compilation tools, release 13.0, V13.0.88"
        /*0030*/ 	.string	"Build cuda_13.0.r13.0/compiler.36424714_0"
        /*0030*/ 	.string	"-arch sm_100 -m 64 "



//--------------------- .note.nv.cuinfo           --------------------------
	.section	.note.nv.cuinfo,"",@"SHT_NOTE"
	.sectionflags	@"SHF_NOTE_NV_CUINFO"
        /*0018*/ 	.short	0x0002
        /*001a*/ 	.short	0x0064
        /*001c*/ 	.short	0x0082
	.zero		2


//--------------------- .nv.info                  --------------------------
	.section	.nv.info,"",@"SHT_CUDA_INFO"
	.align	4


	//----- nvinfo : EIATTR_REGCOUNT
	.align		4
        /*0000*/ 	.byte	0x04, 0x2f
        /*0002*/ 	.short	(.L_2 - .L_1)
	.align		4
.L_1:
        /*0004*/ 	.word	index@(_Z7dkernelv)
        /*0008*/ 	.word	0x00000018


	//----- nvinfo : EIATTR_FRAME_SIZE
	.align		4
.L_2:
        /*000c*/ 	.byte	0x04, 0x11
        /*000e*/ 	.short	(.L_4 - .L_3)
	.align		4
.L_3:
        /*0010*/ 	.word	index@(_Z7dkernelv)
        /*0014*/ 	.word	0x00000000


	//----- nvinfo : EIATTR_MIN_STACK_SIZE
	.align		4
.L_4:
        /*0018*/ 	.byte	0x04, 0x12
        /*001a*/ 	.short	(.L_6 - .L_5)
	.align		4
.L_5:
        /*001c*/ 	.word	index@(_Z7dkernelv)
        /*0020*/ 	.word	0x00000000
.L_6:


//--------------------- .nv.compat                --------------------------
	.section	.nv.compat,"",@"SHT_CUDA_COMPAT_INFO"
	.align	4
        /*0000*/ 	.byte	0x02, 0x09, 0x00, 0x00, 0x02, 0x02, 0x01, 0x00, 0x02, 0x05, 0x05, 0x00, 0x03, 0x07, 0x01, 0x01
        /*0010*/ 	.byte	0x02, 0x03, 0x00, 0x00, 0x02, 0x06, 0x01, 0x00, 0x04, 0x0b, 0x08, 0x00, 0x09, 0x00, 0x00, 0x00
        /*0020*/ 	.byte	0x00, 0x00, 0x00, 0x00


//--------------------- .nv.info._Z7dkernelv      --------------------------
	.section	.nv.info._Z7dkernelv,"",@"SHT_CUDA_INFO"
	.sectionflags	@""
	.align	4


	//----- nvinfo : EIATTR_CUDA_API_VERSION
	.align		4
        /*0000*/ 	.byte	0x04, 0x37
        /*0002*/ 	.short	(.L_8 - .L_7)
.L_7:
        /*0004*/ 	.word	0x00000082


	//----- nvinfo : EIATTR_SPARSE_MMA_MASK
	.align		4
.L_8:
        /*0008*/ 	.byte	0x03, 0x50
        /*000a*/ 	.short	0x0000


	//----- nvinfo : EIATTR_MAXREG_COUNT
	.align		4
        /*000c*/ 	.byte	0x03, 0x1b
        /*000e*/ 	.short	0x00ff


	//----- nvinfo : EIATTR_EXTERNS
	.align		4
        /*0010*/ 	.byte	0x04, 0x0f
        /*0012*/ 	.short	(.L_10 - .L_9)


	//   ....[0]....
	.align		4
.L_9:
        /*0014*/ 	.word	index@(vprintf)


	//----- nvinfo : EIATTR_MERCURY_ISA_VERSION
	.align		4
.L_10:
        /*0018*/ 	.byte	0x03, 0x5f
        /*001a*/ 	.short	0x0101


	//----- nvinfo : EIATTR_VRC_CTA_INIT_COUNT
	.align		4
        /*001c*/ 	.byte	0x02, 0x4a
	.zero		1
	.zero		1


	//----- nvinfo : EIATTR_SYSCALL_OFFSETS
	.align		4
        /*0020*/ 	.byte	0x04, 0x46
        /*0022*/ 	.short	(.L_12 - .L_11)


	//   ....[0]....
.L_11:
        /*0024*/ 	.word	0x00000080


	//----- nvinfo : EIATTR_EXIT_INSTR_OFFSETS
	.align		4
.L_12:
        /*0028*/ 	.byte	0x04, 0x1c
        /*002a*/ 	.short	(.L_14 - .L_13)


	//   ....[0]....
.L_13:
        /*002c*/ 	.word	0x00000090


	//----- nvinfo : EIATTR_SW_WAR
	.align		4
.L_14:
        /*0030*/ 	.byte	0x04, 0x36
        /*0032*/ 	.short	(.L_16 - .L_15)
.L_15:
        /*0034*/ 	.word	0x00000008
.L_16:


//--------------------- .nv.callgraph             --------------------------
	.section	.nv.callgraph,"",@"SHT_CUDA_CALLGRAPH"
	.align	4
	.sectionentsize	8
	.align		4
        /*0000*/ 	.word	0x00000000
	.align		4
        /*0004*/ 	.word	0xffffffff
	.align		4
        /*0008*/ 	.word	index@(_Z7dkernelv)
	.align		4
        /*000c*/ 	.word	index@(vprintf)
	.align		4
        /*0010*/ 	.word	0x00000000
	.align		4
        /*0014*/ 	.word	0xfffffffe
	.align		4
        /*0018*/ 	.word	0x00000000
	.align		4
        /*001c*/ 	.word	0xfffffffd
	.align		4
        /*0020*/ 	.word	0x00000000
	.align		4
        /*0024*/ 	.word	0xfffffffc


//--------------------- .nv.constant4             --------------------------
	.section	.nv.constant4,"a",@progbits
	.align	8
	.align		8
.nv.constant4:
        /*0000*/ 	.dword	vprintf
	.align		8
        /*0008*/ 	.dword	$str


//--------------------- .text._Z7dkernelv         --------------------------
	.section	.text._Z7dkernelv,"ax",@progbits
	.align	128
        .global         _Z7dkernelv
        .type           _Z7dkernelv,@function
        .size           _Z7dkernelv,(.L_x_2 - _Z7dkernelv)
        .other          _Z7dkernelv,@"STO_CUDA_ENTRY STV_DEFAULT"
_Z7dkernelv:
.text._Z7dkernelv:
[----:B------:R-:W0:Y:S01]  /*0000*/  LDC R1, c[0x0][0x37c] ;  /* 0x0000df00ff017b82 */ /* 0x000e220000000800 */
[----:B------:R-:W-:Y:S01]  /*0010*/  MOV R0, 0x0 ;  /* 0x0000000000007802 */ /* 0x000fe20000000f00 */
[----:B------:R-:W1:Y:S01]  /*0020*/  LDCU.64 UR4, c[0x4][0x8] ;  /* 0x01000100ff0477ac */ /* 0x000e620008000a00 */
[----:B------:R-:W-:-:S05]  /*0030*/  CS2R R6, SRZ ;  /* 0x0000000000067805 */ /* 0x000fca000001ff00 */
[----:B------:R2:W3:Y:S01]  /*0040*/  LDC.64 R2, c[0x4][R0] ;  /* 0x0100000000027b82 */ /* 0x0004e20000000a00 */
[----:B-1----:R-:W-:Y:S02]  /*0050*/  IMAD.U32 R4, RZ, RZ, UR4 ;  /* 0x00000004ff047e24 */ /* 0x002fe4000f8e00ff */
[----:B--2---:R-:W-:-:S07]  /*0060*/  IMAD.U32 R5, RZ, RZ, UR5 ;  /* 0x00000005ff057e24 */ /* 0x004fce000f8e00ff */
[----:B------:R-:W-:-:S07]  /*0070*/  LEPC R20, `(.L_x_0) ;  /* 0x000000001014794e */ /* 0x000fce0000000000 */
[----:B0--3--:R-:W-:Y:S05]  /*0080*/  CALL.ABS.NOINC R2 ;  /* 0x0000000002007343 */ /* 0x009fea0003c00000 */
.L_x_0:
[----:B------:R-:W-:Y:S05]  /*0090*/  EXIT ;  /* 0x000000000000794d */ /* 0x000fea0003800000 */
.L_x_1:
[----:B------:R-:W-:-:S00]  /*00a0*/  BRA `(.L_x_1) ;  /* 0xfffffffc00fc7947 */ /* 0x000fc0000383ffff */
[----:B------:R-:W-:-:S00]  /*00b0*/  NOP ;  /* 0x0000000000007918 */ /* 0x000fc00000000000 */
        /* <DEDUP_REMOVED lines=12> */
.L_x_2:


//--------------------- .nv.global.init           --------------------------
	.section	.nv.global.init,"aw",@progbits
.nv.global.init:
	.type		$str,@object
	.size		$str,(.L_0 - $str)
$str:
        /*0000*/ 	.byte	0x48, 0x65, 0x6c, 0x6c, 0x6f, 0x20, 0x66, 0x72, 0x6f, 0x6d, 0x20, 0x47, 0x50, 0x55, 0x2e, 0x0a
        /*0010*/ 	.byte	0x00
.L_0:


//--------------------- .nv.shared.reserved.0     --------------------------
	.section	.nv.shared.reserved.0,"aw",@nobits
	.weak		__nv_reservedSMEM_offset_0_alias
	.size		__nv_reservedSMEM_offset_0_alias, 0, 64
	.other		__nv_reservedSMEM_offset_0_alias,@"STO_CUDA_RESERVED_SHARED STV_DEFAULT"
__nv_reservedSMEM_offset_0_alias:
	.zero		0
	.zero		64


//--------------------- .nv.constant0._Z7dkernelv --------------------------
	.section	.nv.constant0._Z7dkernelv,"a",@progbits
	.sectionflags	@""
	.align	4
.nv.constant0._Z7dkernelv:
	.zero		896


//--------------------- SYMBOLS --------------------------

	.type		.nv.reservedSmem.offset0,@object
	.size		.nv.reservedSmem.offset0,0x4
	.type		vprintf,@function
